//
// Generated by NVIDIA NVVM Compiler
//
// Compiler Build ID: CL-36424714
// Cuda compilation tools, release 13.0, V13.0.88
// Based on NVVM 20.0.0
//

.version 9.0
.target sm_100
.address_size 64

	// .globl	_Z5hellov
.extern .func  (.param .b32 func_retval0) vprintf
(
	.param .b64 vprintf_param_0,
	.param .b64 vprintf_param_1
)
;
.global .align 1 .b8 $str[28] = {116, 105, 100, 61, 37, 117, 32, 114, 117, 110, 110, 105, 110, 103, 32, 102, 114, 111, 109, 32, 98, 105, 100, 61, 37, 117, 10};

.visible .entry _Z5hellov()
{
	.local .align 8 .b8 	__local_depot0[8];
	.reg .b64 	%SP;
	.reg .b64 	%SPL;
	.reg .b32 	%r<5>;
	.reg .b64 	%rd<5>;

	mov.u64 	%SPL, __local_depot0;
	cvta.local.u64 	%SP, %SPL;
	add.u64 	%rd1, %SP, 0;
	add.u64 	%rd2, %SPL, 0;
	mov.u32 	%r1, %tid.x;
	mov.u32 	%r2, %ctaid.x;
	st.local.v2.u32 	[%rd2], {%r1, %r2};
	mov.u64 	%rd3, $str;
	cvta.global.u64 	%rd4, %rd3;
	{ // callseq 0, 0
	.param .b64 param0;
	st.param.b64 	[param0], %rd4;
	.param .b64 param1;
	st.param.b64 	[param1], %rd1;
	.param .b32 retval0;
	call.uni (retval0), 
	vprintf, 
	(
	param0, 
	param1
	);
	ld.param.b32 	%r3, [retval0];
	} // callseq 0
	ret;

}


// ===== COMPILED SASS (sm_100) =====

	.target	sm_100

	.elftype	@"ET_EXEC"


//--------------------- .note.nv.tkinfo           --------------------------
	.section	.note.nv.tkinfo,"",@"SHT_NOTE"
	.sectionflags	@"SHF_NOTE_NV_TKINFO"
	.tkinfo
        /*0018*/ 	.word	0x00000002
        /*0030*/ 	.string	""
        /*0030*/ 	.string	"ptxas"
        /*0030*/ 	.string	"Cuda compilation tools, release 13.0, V13.0.88"
        /*0030*/ 	.string	"Build cuda_13.0.r13.0/compiler.36424714_0"
        /*0030*/ 	.string	"-arch sm_100 -m 64 "



//--------------------- .note.nv.cuinfo           --------------------------
	.section	.note.nv.cuinfo,"",@"SHT_NOTE"
	.sectionflags	@"SHF_NOTE_NV_CUINFO"
        /*0018*/ 	.short	0x0002
        /*001a*/ 	.short	0x0064
        /*001c*/ 	.short	0x0082
	.zero		2


//--------------------- .nv.info                  --------------------------
	.section	.nv.info,"",@"SHT_CUDA_INFO"
	.align	4


	//----- nvinfo : EIATTR_REGCOUNT
	.align		4
        /*0000*/ 	.byte	0x04, 0x2f
        /*0002*/ 	.short	(.L_2 - .L_1)
	.align		4
.L_1:
        /*0004*/ 	.word	index@(_Z5hellov)
        /*0008*/ 	.word	0x00000018


	//----- nvinfo : EIATTR_FRAME_SIZE
	.align		4
.L_2:
        /*000c*/ 	.byte	0x04, 0x11
        /*000e*/ 	.short	(.L_4 - .L_3)
	.align		4
.L_3:
        /*0010*/ 	.word	index@(_Z5hellov)
        /*0014*/ 	.word	0x00000008


	//----- nvinfo : EIATTR_MIN_STACK_SIZE
	.align		4
.L_4:
        /*0018*/ 	.byte	0x04, 0x12
        /*001a*/ 	.short	(.L_6 - .L_5)
	.align		4
.L_5:
        /*001c*/ 	.word	index@(_Z5hellov)
        /*0020*/ 	.word	0x00000008
.L_6:


//--------------------- .nv.compat                --------------------------
	.section	.nv.compat,"",@"SHT_CUDA_COMPAT_INFO"
	.align	4
        /*0000*/ 	.byte	0x02, 0x09, 0x00, 0x00, 0x02, 0x02, 0x01, 0x00, 0x02, 0x05, 0x05, 0x00, 0x03, 0x07, 0x01, 0x01
        /*0010*/ 	.byte	0x02, 0x03, 0x00, 0x00, 0x02, 0x06, 0x01, 0x00, 0x04, 0x0b, 0x08, 0x00, 0x09, 0x00, 0x00, 0x00
        /*0020*/ 	.byte	0x00, 0x00, 0x00, 0x00


//--------------------- .nv.info._Z5hellov        --------------------------
	.section	.nv.info._Z5hellov,"",@"SHT_CUDA_INFO"
	.sectionflags	@""
	.align	4


	//----- nvinfo : EIATTR_CUDA_API_VERSION
	.align		4
        /*0000*/ 	.byte	0x04, 0x37
        /*0002*/ 	.short	(.L_8 - .L_7)
.L_7:
        /*0004*/ 	.word	0x00000082


	//----- nvinfo : EIATTR_SPARSE_MMA_MASK
	.align		4
.L_8:
        /*0008*/ 	.byte	0x03, 0x50
        /*000a*/ 	.short	0x0000


	//----- nvinfo : EIATTR_MAXREG_COUNT
	.align		4
        /*000c*/ 	.byte	0x03, 0x1b
        /*000e*/ 	.short	0x00ff


	//----- nvinfo : EIATTR_EXTERNS
	.align		4
        /*0010*/ 	.byte	0x04, 0x0f
        /*0012*/ 	.short	(.L_10 - .L_9)


	//   ....[0]....
	.align		4
.L_9:
        /*0014*/ 	.word	index@(vprintf)


	//----- nvinfo : EIATTR_MERCURY_ISA_VERSION
	.align		4
.L_10:
        /*0018*/ 	.byte	0x03, 0x5f
        /*001a*/ 	.short	0x0101


	//----- nvinfo : EIATTR_VRC_CTA_INIT_COUNT
	.align		4
        /*001c*/ 	.byte	0x02, 0x4a
	.zero		1
	.zero		1


	//----- nvinfo : EIATTR_SYSCALL_OFFSETS
	.align		4
        /*0020*/ 	.byte	0x04, 0x46
        /*0022*/ 	.short	(.L_12 - .L_11)


	//   ....[0]....
.L_11:
        /*0024*/ 	.word	0x000000f0


	//----- nvinfo : EIATTR_EXIT_INSTR_OFFSETS
	.align		4
.L_12:
        /*0028*/ 	.byte	0x04, 0x1c
        /*002a*/ 	.short	(.L_14 - .L_13)


	//   ....[0]....
.L_13:
        /*002c*/ 	.word	0x00000100


	//----- nvinfo : EIATTR_SW_WAR
	.align		4
.L_14:
        /*0030*/ 	.byte	0x04, 0x36
        /*0032*/ 	.short	(.L_16 - .L_15)
.L_15:
        /*0034*/ 	.word	0x00000008
.L_16:


//--------------------- .nv.callgraph             --------------------------
	.section	.nv.callgraph,"",@"SHT_CUDA_CALLGRAPH"
	.align	4
	.sectionentsize	8
	.align		4
        /*0000*/ 	.word	0x00000000
	.align		4
        /*0004*/ 	.word	0xffffffff
	.align		4
        /*0008*/ 	.word	index@(_Z5hellov)
	.align		4
        /*000c*/ 	.word	index@(vprintf)
	.align		4
        /*0010*/ 	.word	0x00000000
	.align		4
        /*0014*/ 	.word	0xfffffffe
	.align		4
        /*0018*/ 	.word	0x00000000
	.align		4
        /*001c*/ 	.word	0xfffffffd
	.align		4
        /*0020*/ 	.word	0x00000000
	.align		4
        /*0024*/ 	.word	0xfffffffc


//--------------------- .nv.constant4             --------------------------
	.section	.nv.constant4,"a",@progbits
	.align	8
	.align		8
.nv.constant4:
        /*0000*/ 	.dword	vprintf
	.align		8
        /*0008*/ 	.dword	$str


//--------------------- .text._Z5hellov           --------------------------
	.section	.text._Z5hellov,"ax",@progbits
	.align	128
        .global         _Z5hellov
        .type           _Z5hellov,@function
        .size           _Z5hellov,(.L_x_2 - _Z5hellov)
        .other          _Z5hellov,@"STO_CUDA_ENTRY STV_DEFAULT"
_Z5hellov:
.text._Z5hellov:
[----:B------:R-:W0:Y:S01]  /*0000*/  LDC R1, c[0x0][0x37c] ;  /* 0x0000df00ff017b82 */ /* 0x000e220000000800 */
[----:B------:R-:W1:Y:S01]  /*0010*/  S2R R8, SR_TID.X ;  /* 0x0000000000087919 */ /* 0x000e620000002100 */
[----:B0-----:R-:W-:Y:S01]  /*0020*/  VIADD R1, R1, 0xfffffff8 ;  /* 0xfffffff801017836 */ /* 0x001fe20000000000 */
[----:B------:R-:W-:Y:S01]  /*0030*/  MOV R0, 0x0 ;  /* 0x0000000000007802 */ /* 0x000fe20000000f00 */
[----:B------:R-:W0:Y:S01]  /*0040*/  LDCU UR4, c[0x0][0x2f8] ;  /* 0x00005f00ff0477ac */ /* 0x000e220008000800 */
[----:B------:R-:W1:Y:S03]  /*0050*/  S2R R9, SR_CTAID.X ;  /* 0x0000000000097919 */ /* 0x000e660000002500 */
[----:B------:R2:W3:Y:S01]  /*0060*/  LDC.64 R2, c[0x4][R0] ;  /* 0x0100000000027b82 */ /* 0x0004e20000000a00 */
[----:B------:R-:W4:Y:S01]  /*0070*/  LDCU.64 UR6, c[0x4][0x8] ;  /* 0x01000100ff0677ac */ /* 0x000f220008000a00 */
[----:B------:R-:W5:Y:S01]  /*0080*/  LDCU UR5, c[0x0][0x2fc] ;  /* 0x00005f80ff0577ac */ /* 0x000f620008000800 */
[----:B0-----:R-:W-:Y:S01]  /*0090*/  IADD3 R6, P0, PT, R1, UR4, RZ ;  /* 0x0000000401067c10 */ /* 0x001fe2000ff1e0ff */
[----:B----4-:R-:W-:Y:S01]  /*00a0*/  IMAD.U32 R4, RZ, RZ, UR6 ;  /* 0x00000006ff047e24 */ /* 0x010fe2000f8e00ff */
[----:B------:R-:W-:-:S03]  /*00b0*/  MOV R5, UR7 ;  /* 0x0000000700057c02 */ /* 0x000fc60008000f00 */
[----:B-----5:R-:W-:Y:S01]  /*00c0*/  IMAD.X R7, RZ, RZ, UR5, P0 ;  /* 0x00000005ff077e24 */ /* 0x020fe200080e06ff */
[----:B-1----:R2:W-:Y:S07]  /*00d0*/  STL.64 [R1], R8 ;  /* 0x0000000801007387 */ /* 0x0025ee0000100a00 */
[----:B------:R-:W-:-:S07]  /*00e0*/  LEPC R20, `(.L_x_0) ;  /* 0x000000001014794e */ /* 0x000fce0000000000 */
[----:B--23--:R-:W-:Y:S05]  /*00f0*/  CALL.ABS.NOINC R2 ;  /* 0x0000000002007343 */ /* 0x00cfea0003c00000 */
.L_x_0:
[----:B------:R-:W-:Y:S05]  /*0100*/  EXIT ;  /* 0x000000000000794d */ /* 0x000fea0003800000 */
.L_x_1:
[----:B------:R-:W-:-:S00]  /*0110*/  BRA `(.L_x_1) ;  /* 0xfffffffc00fc7947 */ /* 0x000fc0000383ffff */
[----:B------:R-:W-:-:S00]  /*0120*/  NOP ;  /* 0x0000000000007918 */ /* 0x000fc00000000000 */
        /* <DEDUP_REMOVED lines=13> */
.L_x_2:


//--------------------- .nv.global.init           --------------------------
	.section	.nv.global.init,"aw",@progbits
.nv.global.init:
	.type		$str,@object
	.size		$str,(.L_0 - $str)
$str:
        /*0000*/ 	.byte	0x74, 0x69, 0x64, 0x3d, 0x25, 0x75, 0x20, 0x72, 0x75, 0x6e, 0x6e, 0x69, 0x6e, 0x67, 0x20, 0x66
        /*0010*/ 	.byte	0x72, 0x6f, 0x6d, 0x20, 0x62, 0x69, 0x64, 0x3d, 0x25, 0x75, 0x0a, 0x00
.L_0:


//--------------------- .nv.shared.reserved.0     --------------------------
	.section	.nv.shared.reserved.0,"aw",@nobits
	.weak		__nv_reservedSMEM_offset_0_alias
	.size		__nv_reservedSMEM_offset_0_alias, 0, 64
	.other		__nv_reservedSMEM_offset_0_alias,@"STO_CUDA_RESERVED_SHARED STV_DEFAULT"
__nv_reservedSMEM_offset_0_alias:
	.zero		0
	.zero		64


//--------------------- .nv.constant0._Z5hellov   --------------------------
	.section	.nv.constant0._Z5hellov,"a",@progbits
	.sectionflags	@""
	.align	4
.nv.constant0._Z5hellov:
	.zero		896


//--------------------- SYMBOLS --------------------------

	.type		.nv.reservedSmem.offset0,@object
	.size		.nv.reservedSmem.offset0,0x4
	.type		vprintf,@function
